	.headerflags	@"EF_CUDA_TEXMODE_UNIFIED EF_CUDA_64BIT_ADDRESS EF_CUDA_ACCELERATORS EF_CUDA_SM90 EF_CUDA_VIRTUAL_SM(EF_CUDA_SM90)"
	.elftype	@"ET_EXEC"


//--------------------- .nv.info                  --------------------------
	.section	.nv.info,"",@"SHT_CUDA_INFO"
	.align	4


	//----- nvinfo : EIATTR_REGCOUNT
	.align		4
        /*0000*/ 	.byte	0x04, 0x2f
        /*0002*/ 	.short	(.L_1 - .L_0)
	.align		4
.L_0:
        /*0004*/ 	.word	index@(triton_per_fused_mean_16)
        /*0008*/ 	.word	0x00000011


	//----- nvinfo : EIATTR_MIN_STACK_SIZE
	.align		4
.L_1:
        /*000c*/ 	.byte	0x04, 0x12
        /*000e*/ 	.short	(.L_3 - .L_2)
	.align		4
.L_2:
        /*0010*/ 	.word	index@(triton_per_fused_mean_16)
        /*0014*/ 	.word	0x00000000


	//----- nvinfo : EIATTR_FRAME_SIZE
	.align		4
.L_3:
        /*0018*/ 	.byte	0x04, 0x11
        /*001a*/ 	.short	(.L_5 - .L_4)
	.align		4
.L_4:
        /*001c*/ 	.word	index@(triton_per_fused_mean_16)
        /*0020*/ 	.word	0x00000000


	//----- nvinfo : EIATTR_MIN_STACK_SIZE
	.align		4
.L_5:
        /*0024*/ 	.byte	0x04, 0x12
        /*0026*/ 	.short	(.L_7 - .L_6)
	.align		4
.L_6:
        /*0028*/ 	.word	index@(triton_per_fused_mean_16)
        /*002c*/ 	.word	0x00000000
.L_7:


//--------------------- .nv.info.triton_per_fused_mean_16 --------------------------
	.section	.nv.info.triton_per_fused_mean_16,"",@"SHT_CUDA_INFO"
	.sectionflags	@""
	.align	4


	//----- nvinfo : EIATTR_CUDA_API_VERSION
	.align		4
        /*0000*/ 	.byte	0x04, 0x37
        /*0002*/ 	.short	(.L_9 - .L_8)
.L_8:
        /*0004*/ 	.word	0x0000007c


	//----- nvinfo : EIATTR_KPARAM_INFO
	.align		4
.L_9:
        /*0008*/ 	.byte	0x04, 0x17
        /*000a*/ 	.short	(.L_11 - .L_10)
.L_10:
        /*000c*/ 	.word	0x00000000
        /*0010*/ 	.short	0x0003
        /*0012*/ 	.short	0x0014
        /*0014*/ 	.byte	0x00, 0xf0, 0x11, 0x00


	//----- nvinfo : EIATTR_KPARAM_INFO
	.align		4
.L_11:
        /*0018*/ 	.byte	0x04, 0x17
        /*001a*/ 	.short	(.L_13 - .L_12)
.L_12:
        /*001c*/ 	.word	0x00000000
        /*0020*/ 	.short	0x0002
        /*0022*/ 	.short	0x0010
        /*0024*/ 	.byte	0x00, 0xf0, 0x11, 0x00


	//----- nvinfo : EIATTR_KPARAM_INFO
	.align		4
.L_13:
        /*0028*/ 	.byte	0x04, 0x17
        /*002a*/ 	.short	(.L_15 - .L_14)
.L_14:
        /*002c*/ 	.word	0x00000000
        /*0030*/ 	.short	0x0001
        /*0032*/ 	.short	0x0008
        /*0034*/ 	.byte	0x00, 0xf4, 0x21, 0x00


	//----- nvinfo : EIATTR_KPARAM_INFO
	.align		4
.L_15:
        /*0038*/ 	.byte	0x04, 0x17
        /*003a*/ 	.short	(.L_17 - .L_16)
.L_16:
        /*003c*/ 	.word	0x00000000
        /*0040*/ 	.short	0x0000
        /*0042*/ 	.short	0x0000
        /*0044*/ 	.byte	0x00, 0xf4, 0x21, 0x00


	//----- nvinfo : EIATTR_SPARSE_MMA_MASK
	.align		4
.L_17:
        /*0048*/ 	.byte	0x03, 0x50
        /*004a*/ 	.short	0x0000


	//----- nvinfo : EIATTR_MAXREG_COUNT
	.align		4
        /*004c*/ 	.byte	0x03, 0x1b
        /*004e*/ 	.short	0x00ff


	//----- nvinfo : EIATTR_COOP_GROUP_MASK_REGIDS
	.align		4
        /*0050*/ 	.byte	0x04, 0x29
        /*0052*/ 	.short	(.L_19 - .L_18)


	//   ....[0]....
.L_18:
        /*0054*/ 	.word	0xffffffff


	//   ....[1]....
        /*0058*/ 	.word	0xffffffff


	//   ....[2]....
        /*005c*/ 	.word	0xffffffff


	//   ....[3]....
        /*0060*/ 	.word	0xffffffff


	//   ....[4]....
        /*0064*/ 	.word	0xffffffff


	//   ....[5]....
        /*0068*/ 	.word	0xffffffff


	//   ....[6]....
        /*006c*/ 	.word	0xffffffff


	//----- nvinfo : EIATTR_COOP_GROUP_INSTR_OFFSETS
	.align		4
.L_19:
        /*0070*/ 	.byte	0x04, 0x28
        /*0072*/ 	.short	(.L_21 - .L_20)


	//   ....[0]....
.L_20:
        /*0074*/ 	.word	0x000001e0


	//   ....[1]....
        /*0078*/ 	.word	0x000001f0


	//   ....[2]....
        /*007c*/ 	.word	0x00000230


	//   ....[3]....
        /*0080*/ 	.word	0x00000260


	//   ....[4]....
        /*0084*/ 	.word	0x000002b0


	//   ....[5]....
        /*0088*/ 	.word	0x000002e0


	//   ....[6]....
        /*008c*/ 	.word	0x000003e0


	//----- nvinfo : EIATTR_EXIT_INSTR_OFFSETS
	.align		4
.L_21:
        /*0090*/ 	.byte	0x04, 0x1c
        /*0092*/ 	.short	(.L_23 - .L_22)


	//   ....[0]....
.L_22:
        /*0094*/ 	.word	0x000004d0


	//   ....[1]....
        /*0098*/ 	.word	0x00000500


	//----- nvinfo : EIATTR_REQNTID
	.align		4
.L_23:
        /*009c*/ 	.byte	0x04, 0x10
        /*009e*/ 	.short	(.L_25 - .L_24)
.L_24:
        /*00a0*/ 	.word	0x00000040
        /*00a4*/ 	.word	0x00000001
        /*00a8*/ 	.word	0x00000001


	//----- nvinfo : EIATTR_CBANK_PARAM_SIZE
	.align		4
.L_25:
        /*00ac*/ 	.byte	0x03, 0x19
        /*00ae*/ 	.short	0x0018


	//----- nvinfo : EIATTR_PARAM_CBANK
	.align		4
        /*00b0*/ 	.byte	0x04, 0x0a
        /*00b2*/ 	.short	(.L_27 - .L_26)
	.align		4
.L_26:
        /*00b4*/ 	.word	index@(.nv.constant0.triton_per_fused_mean_16)
        /*00b8*/ 	.short	0x0210
        /*00ba*/ 	.short	0x0018


	//----- nvinfo : EIATTR_SW_WAR
	.align		4
.L_27:
        /*00bc*/ 	.byte	0x04, 0x36
        /*00be*/ 	.short	(.L_29 - .L_28)
.L_28:
        /*00c0*/ 	.word	0x00000008
.L_29:


//--------------------- .nv.callgraph             --------------------------
	.section	.nv.callgraph,"",@"SHT_CUDA_CALLGRAPH"
	.align	4
	.sectionentsize	8
	.align		4
        /*0000*/ 	.word	0x00000000
	.align		4
        /*0004*/ 	.word	0xffffffff
	.align		4
        /*0008*/ 	.word	0x00000000
	.align		4
        /*000c*/ 	.word	0xfffffffe
	.align		4
        /*0010*/ 	.word	0x00000000
	.align		4
        /*0014*/ 	.word	0xfffffffd
	.align		4
        /*0018*/ 	.word	0x00000000
	.align		4
        /*001c*/ 	.word	0xfffffffc


//--------------------- .text.triton_per_fused_mean_16 --------------------------
	.section	.text.triton_per_fused_mean_16,"ax",@progbits
	.sectionflags	@"SHF_BARRIERS=1"
	.align	128
        .global         triton_per_fused_mean_16
        .type           triton_per_fused_mean_16,@function
        .size           triton_per_fused_mean_16,(.L_x_1 - triton_per_fused_mean_16)
        .other          triton_per_fused_mean_16,@"STO_CUDA_ENTRY STV_DEFAULT"
triton_per_fused_mean_16:
.text.triton_per_fused_mean_16:
[----:B------:R-:W0:Y:S02]  /*0000*/  LDC R1, c[0x0][0x28] ;  /* 0x00000a00ff017b82 */ /* 0x000e240000000800 */
[----:B------:R-:W1:Y:S01]  /*0010*/  S2R R0, SR_TID.X ;  /* 0x0000000000007919 */ /* 0x000e620000002100 */
[----:B------:R-:W2:Y:S01]  /*0020*/  LDC.64 R6, c[0x0][0x218] ;  /* 0x00008600ff067b82 */ /* 0x000ea20000000a00 */
[----:B------:R-:W-:Y:S01]  /*0030*/  ULDC.64 UR6, c[0x0][0x208] ;  /* 0x0000820000067ab9 */ /* 0x000fe20000000a00 */
[----:B------:R-:W3:Y:S01]  /*0040*/  S2R R3, SR_CTAID.X ;  /* 0x0000000000037919 */ /* 0x000ee20000002500 */
[----:B-1----:R-:W-:Y:S01]  /*0050*/  IMAD.SHL.U32 R2, R0, 0x2, RZ ;  /* 0x0000000200027824 */ /* 0x002fe200078e00ff */
[----:B------:R-:W-:Y:S01]  /*0060*/  SHF.R.U32.HI R11, RZ, 0x2, R0 ;  /* 0x00000002ff0b7819 */ /* 0x000fe20000011600 */
[----:B---3--:R-:W-:-:S03]  /*0070*/  IMAD.SHL.U32 R3, R3, 0x8, RZ ;  /* 0x0000000803037824 */ /* 0x008fc600078e00ff */
[----:B------:R-:W-:-:S04]  /*0080*/  LOP3.LUT R2, R2, 0x6, RZ, 0xc0, !PT ;  /* 0x0000000602027812 */ /* 0x000fc800078ec0ff */
[----:B------:R-:W-:-:S04]  /*0090*/  LOP3.LUT R5, R3, R2, RZ, 0xfc, !PT ;  /* 0x0000000203057212 */ /* 0x000fc800078efcff */
[C---:B------:R-:W-:Y:S01]  /*00a0*/  ISETP.GE.AND P0, PT, R5.reuse, 0x180, PT ;  /* 0x000001800500780c */ /* 0x040fe20003f06270 */
[----:B------:R-:W-:-:S05]  /*00b0*/  IMAD.HI R8, R5, 0x2aaaaaab, RZ ;  /* 0x2aaaaaab05087827 */ /* 0x000fca00078e02ff */
[----:B------:R-:W-:-:S04]  /*00c0*/  SHF.R.U32.HI R9, RZ, 0x1f, R8 ;  /* 0x0000001fff097819 */ /* 0x000fc80000011608 */
[----:B------:R-:W-:Y:S02]  /*00d0*/  LEA.HI.SX32 R10, R8, R9, 0x1c ;  /* 0x00000009080a7211 */ /* 0x000fe400078fe2ff */
[----:B------:R-:W-:-:S03]  /*00e0*/  SGXT.U32 R8, R11, 0x4 ;  /* 0x000000040b08781a */ /* 0x000fc60000000000 */
[----:B------:R-:W-:-:S04]  /*00f0*/  IMAD R9, R10, -0x60, R5 ;  /* 0xffffffa00a097824 */ /* 0x000fc800078e0205 */
[----:B------:R-:W-:-:S04]  /*0100*/  IMAD R9, R8, 0x60, R9 ;  /* 0x0000006008097824 */ /* 0x000fc800078e0209 */
[----:B------:R-:W-:-:S04]  /*0110*/  IMAD R9, R10, 0x600, R9 ;  /* 0x000006000a097824 */ /* 0x000fc800078e0209 */
[----:B--2---:R-:W-:Y:S01]  /*0120*/  IMAD.WIDE R6, R9, 0x4, R6 ;  /* 0x0000000409067825 */ /* 0x004fe200078e0206 */
[----:B------:R-:W-:-:S06]  /*0130*/  CS2R R8, SRZ ;  /* 0x0000000000087805 */ /* 0x000fcc000001ff00 */
[----:B------:R-:W2:Y:S01]  /*0140*/  @!P0 LDG.E.64 R8, desc[UR6][R6.64] ;  /* 0x0000000606088981 */ /* 0x000ea2000c1e1b00 */
[----:B------:R-:W1:Y:S01]  /*0150*/  S2UR UR5, SR_CgaCtaId ;  /* 0x00000000000579c3 */ /* 0x000e620000008800 */
[----:B------:R-:W-:Y:S01]  /*0160*/  UMOV UR4, 0x400 ;  /* 0x0000040000047882 */ /* 0x000fe20000000000 */
[----:B------:R-:W-:Y:S02]  /*0170*/  ISETP.GE.AND P1, PT, R0, 0x10, PT ;  /* 0x000000100000780c */ /* 0x000fe40003f26270 */
[----:B------:R-:W-:Y:S01]  /*0180*/  LOP3.LUT R3, R3, 0x7, R0, 0xf8, !PT ;  /* 0x0000000703037812 */ /* 0x000fe200078ef800 */
[----:B-1----:R-:W-:Y:S01]  /*0190*/  UPRMT UR4, UR5, 0x654, UR4 ;  /* 0x0000065405047896 */ /* 0x002fe20008000004 */
[----:B--2---:R-:W-:Y:S02]  /*01a0*/  SEL R8, R8, RZ, !P0 ;  /* 0x000000ff08087207 */ /* 0x004fe40004000000 */
[----:B------:R-:W-:Y:S02]  /*01b0*/  SEL R9, R9, RZ, !P0 ;  /* 0x000000ff09097207 */ /* 0x000fe40004000000 */
[----:B------:R-:W-:-:S02]  /*01c0*/  FSEL R8, R8, RZ, !P0 ;  /* 0x000000ff08087208 */ /* 0x000fc40004000000 */
[----:B------:R-:W-:-:S03]  /*01d0*/  FSEL R9, R9, RZ, !P0 ;  /* 0x000000ff09097208 */ /* 0x000fc60004000000 */
[----:B------:R-:W1:Y:S04]  /*01e0*/  SHFL.BFLY PT, R5, R8, 0x10, 0x1f ;  /* 0x0e001f0008057f89 */ /* 0x000e6800000e0000 */
[----:B------:R-:W2:Y:S01]  /*01f0*/  SHFL.BFLY PT, R12, R9, 0x10, 0x1f ;  /* 0x0e001f00090c7f89 */ /* 0x000ea200000e0000 */
[----:B-1----:R-:W-:Y:S01]  /*0200*/  FADD R10, R8, R5 ;  /* 0x00000005080a7221 */ /* 0x002fe20000000000 */
[----:B------:R-:W-:Y:S01]  /*0210*/  SHF.R.U32.HI R8, RZ, 0x3, R0 ;  /* 0x00000003ff087819 */ /* 0x000fe20000011600 */
[----:B--2---:R-:W-:-:S03]  /*0220*/  FADD R12, R9, R12 ;  /* 0x0000000c090c7221 */ /* 0x004fc60000000000 */
[----:B------:R-:W1:Y:S01]  /*0230*/  SHFL.BFLY PT, R5, R10, 0x8, 0x1f ;  /* 0x0d001f000a057f89 */ /* 0x000e6200000e0000 */
[----:B------:R-:W-:Y:S01]  /*0240*/  LOP3.LUT R9, R8, 0x4, RZ, 0xc0, !PT ;  /* 0x0000000408097812 */ /* 0x000fe200078ec0ff */
[----:B------:R-:W-:Y:S02]  /*0250*/  IMAD.SHL.U32 R8, R2, 0x8, RZ ;  /* 0x0000000802087824 */ /* 0x000fe400078e00ff */
[----:B------:R-:W2:Y:S01]  /*0260*/  SHFL.BFLY PT, R11, R12, 0x8, 0x1f ;  /* 0x0d001f000c0b7f89 */ /* 0x000ea200000e0000 */
[----:B-1----:R-:W-:Y:S01]  /*0270*/  FADD R6, R10, R5 ;  /* 0x000000050a067221 */ /* 0x002fe20000000000 */
[C---:B------:R-:W-:Y:S02]  /*0280*/  LOP3.LUT R5, R0.reuse, 0x1f, RZ, 0xc0, !PT ;  /* 0x0000001f00057812 */ /* 0x040fe400078ec0ff */
[----:B------:R-:W-:Y:S01]  /*0290*/  LOP3.LUT R10, R0, 0x1, RZ, 0xc0, !PT ;  /* 0x00000001000a7812 */ /* 0x000fe200078ec0ff */
[----:B--2---:R-:W-:Y:S01]  /*02a0*/  FADD R11, R12, R11 ;  /* 0x0000000b0c0b7221 */ /* 0x004fe20000000000 */
[----:B------:R-:W1:Y:S01]  /*02b0*/  SHFL.BFLY PT, R7, R6, 0x4, 0x1f ;  /* 0x0c801f0006077f89 */ /* 0x000e6200000e0000 */
[----:B------:R-:W-:-:S02]  /*02c0*/  ISETP.GE.U32.AND P0, PT, R5, 0x4, PT ;  /* 0x000000040500780c */ /* 0x000fc40003f06070 */
[----:B------:R-:W-:Y:S01]  /*02d0*/  LOP3.LUT R5, R8, R9, RZ, 0xfc, !PT ;  /* 0x0000000908057212 */ /* 0x000fe200078efcff */
[----:B------:R-:W2:Y:S01]  /*02e0*/  SHFL.BFLY PT, R14, R11, 0x4, 0x1f ;  /* 0x0c801f000b0e7f89 */ /* 0x000ea200000e0000 */
[----:B-1----:R-:W-:Y:S01]  /*02f0*/  FADD R12, R6, R7 ;  /* 0x00000007060c7221 */ /* 0x002fe20000000000 */
[----:B------:R-:W-:Y:S01]  /*0300*/  LEA R6, R0, UR4, 0x2 ;  /* 0x0000000400067c11 */ /* 0x000fe2000f8e10ff */
[----:B--2---:R-:W-:-:S07]  /*0310*/  FADD R14, R11, R14 ;  /* 0x0000000e0b0e7221 */ /* 0x004fce0000000000 */
[----:B------:R-:W-:Y:S01]  /*0320*/  @!P0 STS [R5+UR4], R12 ;  /* 0x0000000c05008988 */ /* 0x000fe20008000804 */
[----:B------:R-:W-:-:S03]  /*0330*/  VIADD R11, R8, UR4 ;  /* 0x00000004080b7c36 */ /* 0x000fc60008000000 */
[----:B------:R1:W-:Y:S01]  /*0340*/  @!P0 STS [R5+UR4+0x8], R14 ;  /* 0x0000080e05008988 */ /* 0x0003e20008000804 */
[----:B------:R-:W-:Y:S01]  /*0350*/  BAR.SYNC.DEFER_BLOCKING 0x0 ;  /* 0x0000000000007b1d */ /* 0x000fe20000010000 */
[----:B------:R-:W-:Y:S01]  /*0360*/  ISETP.NE.U32.AND P0, PT, R10, 0x1, PT ;  /* 0x000000010a00780c */ /* 0x000fe20003f05070 */
[----:B------:R-:W-:Y:S01]  /*0370*/  IMAD R11, R2, -0x4, R11 ;  /* 0xfffffffc020b7824 */ /* 0x000fe200078e020b */
[----:B------:R-:W-:Y:S02]  /*0380*/  SHF.R.U32.HI R2, RZ, 0x3, R0 ;  /* 0x00000003ff027819 */ /* 0x000fe40000011600 */
[C---:B------:R-:W-:Y:S02]  /*0390*/  ISETP.LT.AND P0, PT, R0.reuse, 0x10, P0 ;  /* 0x000000100000780c */ /* 0x040fe40000701270 */
[----:B-1----:R-:W-:Y:S02]  /*03a0*/  LOP3.LUT R5, R0, 0x7, RZ, 0xc0, !PT ;  /* 0x0000000700057812 */ /* 0x002fe400078ec0ff */
[----:B------:R-:W-:-:S02]  /*03b0*/  SGXT.U32 R2, R2, 0x2 ;  /* 0x000000020202781a */ /* 0x000fc40000000000 */
[----:B------:R-:W-:Y:S01]  /*03c0*/  LEA R10, R5, UR4, 0x2 ;  /* 0x00000004050a7c11 */ /* 0x000fe2000f8e10ff */
[----:B------:R-:W1:Y:S04]  /*03d0*/  @!P1 LDS R4, [R6] ;  /* 0x0000000006049984 */ /* 0x000e680000000800 */
[----:B-1----:R-:W1:Y:S02]  /*03e0*/  SHFL.BFLY PT, R7, R4, 0x1, 0x1f ;  /* 0x0c201f0004077f89 */ /* 0x002e6400000e0000 */
[----:B-1----:R-:W-:Y:S02]  /*03f0*/  FADD R7, R4, R7 ;  /* 0x0000000704077221 */ /* 0x002fe40000000000 */
[----:B------:R-:W1:Y:S03]  /*0400*/  LDC.64 R4, c[0x0][0x210] ;  /* 0x00008400ff047b82 */ /* 0x000e660000000a00 */
[----:B------:R-:W-:Y:S05]  /*0410*/  @P0 STS [R6], R7 ;  /* 0x0000000706000388 */ /* 0x000fea0000000800 */
[----:B------:R-:W-:Y:S01]  /*0420*/  BAR.SYNC.DEFER_BLOCKING 0x0 ;  /* 0x0000000000007b1d */ /* 0x000fe20000010000 */
[----:B------:R-:W-:-:S04]  /*0430*/  LOP3.LUT P0, RZ, R9, R2, RZ, 0xfc, !PT ;  /* 0x0000000209ff7212 */ /* 0x000fc8000780fcff */
[C---:B------:R-:W-:Y:S01]  /*0440*/  ISETP.LT.AND P0, PT, R3.reuse, 0x180, !P0 ;  /* 0x000001800300780c */ /* 0x040fe20004701270 */
[----:B-1----:R-:W-:Y:S01]  /*0450*/  IMAD.WIDE R2, R3, 0x4, R4 ;  /* 0x0000000403027825 */ /* 0x002fe200078e0204 */
[----:B------:R-:W-:Y:S04]  /*0460*/  LDS R12, [R8+UR4] ;  /* 0x00000004080c7984 */ /* 0x000fe80008000800 */
[----:B------:R-:W1:Y:S01]  /*0470*/  LDS R13, [R8+UR4+0x8] ;  /* 0x00000804080d7984 */ /* 0x000e620008000800 */
[----:B------:R-:W-:Y:S06]  /*0480*/  BAR.SYNC.DEFER_BLOCKING 0x0 ;  /* 0x0000000000007b1d */ /* 0x000fec0000010000 */
[----:B-1----:R1:W-:Y:S02]  /*0490*/  STS.64 [R11], R12 ;  /* 0x0000000c0b007388 */ /* 0x0023e40000000a00 */
[----:B------:R-:W-:Y:S06]  /*04a0*/  BAR.SYNC.DEFER_BLOCKING 0x0 ;  /* 0x0000000000007b1d */ /* 0x000fec0000010000 */
[----:B------:R-:W2:Y:S02]  /*04b0*/  LDS R10, [R10] ;  /* 0x000000000a0a7984 */ /* 0x000ea40000000800 */
[----:B------:R-:W-:Y:S06]  /*04c0*/  BAR.SYNC.DEFER_BLOCKING 0x0 ;  /* 0x0000000000007b1d */ /* 0x000fec0000010000 */
[----:B-1----:R-:W-:Y:S05]  /*04d0*/  @!P0 EXIT ;  /* 0x000000000000894d */ /* 0x002fea0003800000 */
[----:B--2---:R-:W-:-:S05]  /*04e0*/  FMUL R5, R10, 0.0625 ;  /* 0x3d8000000a057820 */ /* 0x004fca0000400000 */
[----:B------:R-:W-:Y:S01]  /*04f0*/  STG.E desc[UR6][R2.64], R5 ;  /* 0x0000000502007986 */ /* 0x000fe2000c101906 */
[----:B------:R-:W-:Y:S05]  /*0500*/  EXIT ;  /* 0x000000000000794d */ /* 0x000fea0003800000 */
.L_x_0:
[----:B------:R-:W-:-:S00]  /*0510*/  BRA `(.L_x_0) ;  /* 0xfffffffc00fc7947 */ /* 0x000fc0000383ffff */
[----:B------:R-:W-:-:S00]  /*0520*/  NOP ;  /* 0x0000000000007918 */ /* 0x000fc00000000000 */
        /* <DEDUP_REMOVED lines=13> */
.L_x_1:


//--------------------- .nv.shared.triton_per_fused_mean_16 --------------------------
	.section	.nv.shared.triton_per_fused_mean_16,"aw",@nobits
	.sectionflags	@""
	.align	16
	.zero		1024


//--------------------- .nv.constant0.triton_per_fused_mean_16 --------------------------
	.section	.nv.constant0.triton_per_fused_mean_16,"a",@progbits
	.sectionflags	@""
	.align	4
.nv.constant0.triton_per_fused_mean_16:
	.zero		552
